//
// Generated by NVIDIA NVVM Compiler
//
// Compiler Build ID: CL-36424714
// Cuda compilation tools, release 13.0, V13.0.88
// Based on NVVM 20.0.0
//

.version 9.0
.target sm_100
.address_size 64

	// .globl	_Z19matmul_kernel_tiledPfS_S_iii
// _ZZ19matmul_kernel_tiledPfS_S_iiiE8A_shared has been demoted
// _ZZ19matmul_kernel_tiledPfS_S_iiiE8B_shared has been demoted

.visible .entry _Z19matmul_kernel_tiledPfS_S_iii(
	.param .u64 .ptr .align 1 _Z19matmul_kernel_tiledPfS_S_iii_param_0,
	.param .u64 .ptr .align 1 _Z19matmul_kernel_tiledPfS_S_iii_param_1,
	.param .u64 .ptr .align 1 _Z19matmul_kernel_tiledPfS_S_iii_param_2,
	.param .u32 _Z19matmul_kernel_tiledPfS_S_iii_param_3,
	.param .u32 _Z19matmul_kernel_tiledPfS_S_iii_param_4,
	.param .u32 _Z19matmul_kernel_tiledPfS_S_iii_param_5
)
{
	.reg .pred 	%p<12>;
	.reg .b32 	%r<43>;
	.reg .b32 	%f<115>;
	.reg .b64 	%rd<15>;
	// demoted variable
	.shared .align 4 .b8 _ZZ19matmul_kernel_tiledPfS_S_iiiE8A_shared[4096];
	// demoted variable
	.shared .align 4 .b8 _ZZ19matmul_kernel_tiledPfS_S_iiiE8B_shared[4096];
	ld.param.u64 	%rd4, [_Z19matmul_kernel_tiledPfS_S_iii_param_1];
	ld.param.u32 	%r24, [_Z19matmul_kernel_tiledPfS_S_iii_param_3];
	ld.param.u32 	%r25, [_Z19matmul_kernel_tiledPfS_S_iii_param_4];
	ld.param.u32 	%r26, [_Z19matmul_kernel_tiledPfS_S_iii_param_5];
	mov.u32 	%r27, %ctaid.x;
	mov.u32 	%r28, %ctaid.y;
	mov.u32 	%r38, %tid.x;
	mov.u32 	%r40, %tid.y;
	shl.b32 	%r29, %r28, 5;
	add.s32 	%r3, %r29, %r40;
	shl.b32 	%r4, %r27, 5;
	add.s32 	%r5, %r4, %r38;
	setp.lt.s32 	%p1, %r26, 1;
	mov.f32 	%f114, 0f00000000;
	@%p1 bra 	$L__BB0_7;
	add.s32 	%r30, %r26, 31;
	shr.u32 	%r31, %r30, 5;
	shl.b32 	%r32, %r40, 7;
	mov.u32 	%r33, _ZZ19matmul_kernel_tiledPfS_S_iiiE8A_shared;
	add.s32 	%r6, %r33, %r32;
	shl.b32 	%r34, %r38, 2;
	add.s32 	%r7, %r6, %r34;
	mov.u32 	%r35, _ZZ19matmul_kernel_tiledPfS_S_iiiE8B_shared;
	add.s32 	%r9, %r35, %r34;
	add.s32 	%r8, %r9, %r32;
	neg.s32 	%r42, %r31;
	mad.lo.s32 	%r36, %r40, %r25, %r38;
	add.s32 	%r41, %r36, %r4;
	shl.b32 	%r12, %r25, 5;
	mad.lo.s32 	%r39, %r26, %r3, %r38;
	cvta.to.global.u64 	%rd1, %rd4;
	mov.f32 	%f114, 0f00000000;
$L__BB0_2:
	ld.param.u64 	%rd13, [_Z19matmul_kernel_tiledPfS_S_iii_param_0];
	setp.ge.s32 	%p2, %r3, %r24;
	mul.wide.s32 	%rd6, %r39, 4;
	cvta.to.global.u64 	%rd7, %rd13;
	add.s64 	%rd2, %rd7, %rd6;
	setp.ge.s32 	%p3, %r38, %r26;
	mov.f32 	%f112, 0f00000000;
	or.pred  	%p4, %p2, %p3;
	@%p4 bra 	$L__BB0_4;
	ld.global.f32 	%f112, [%rd2];
$L__BB0_4:
	setp.ge.s32 	%p5, %r5, %r25;
	st.shared.f32 	[%r7], %f112;
	setp.ge.s32 	%p6, %r40, %r26;
	mov.f32 	%f113, 0f00000000;
	or.pred  	%p7, %p5, %p6;
	@%p7 bra 	$L__BB0_6;
	mul.wide.s32 	%rd8, %r41, 4;
	add.s64 	%rd9, %rd1, %rd8;
	ld.global.f32 	%f113, [%rd9];
$L__BB0_6:
	st.shared.f32 	[%r8], %f113;
	bar.sync 	0;
	ld.shared.v4.f32 	{%f12, %f13, %f14, %f15}, [%r6];
	ld.shared.f32 	%f16, [%r9];
	ld.shared.f32 	%f17, [%r9+128];
	ld.shared.f32 	%f18, [%r9+256];
	ld.shared.f32 	%f19, [%r9+384];
	fma.rn.f32 	%f20, %f12, %f16, 0f00000000;
	fma.rn.f32 	%f21, %f13, %f17, 0f00000000;
	fma.rn.f32 	%f22, %f14, %f18, 0f00000000;
	fma.rn.f32 	%f23, %f15, %f19, 0f00000000;
	ld.shared.v4.f32 	{%f24, %f25, %f26, %f27}, [%r6+16];
	ld.shared.f32 	%f28, [%r9+512];
	ld.shared.f32 	%f29, [%r9+640];
	ld.shared.f32 	%f30, [%r9+768];
	ld.shared.f32 	%f31, [%r9+896];
	fma.rn.f32 	%f32, %f24, %f28, %f20;
	fma.rn.f32 	%f33, %f25, %f29, %f21;
	fma.rn.f32 	%f34, %f26, %f30, %f22;
	fma.rn.f32 	%f35, %f27, %f31, %f23;
	ld.shared.v4.f32 	{%f36, %f37, %f38, %f39}, [%r6+32];
	ld.shared.f32 	%f40, [%r9+1024];
	ld.shared.f32 	%f41, [%r9+1152];
	ld.shared.f32 	%f42, [%r9+1280];
	ld.shared.f32 	%f43, [%r9+1408];
	fma.rn.f32 	%f44, %f36, %f40, %f32;
	fma.rn.f32 	%f45, %f37, %f41, %f33;
	fma.rn.f32 	%f46, %f38, %f42, %f34;
	fma.rn.f32 	%f47, %f39, %f43, %f35;
	ld.shared.v4.f32 	{%f48, %f49, %f50, %f51}, [%r6+48];
	ld.shared.f32 	%f52, [%r9+1536];
	ld.shared.f32 	%f53, [%r9+1664];
	ld.shared.f32 	%f54, [%r9+1792];
	ld.shared.f32 	%f55, [%r9+1920];
	fma.rn.f32 	%f56, %f48, %f52, %f44;
	fma.rn.f32 	%f57, %f49, %f53, %f45;
	fma.rn.f32 	%f58, %f50, %f54, %f46;
	fma.rn.f32 	%f59, %f51, %f55, %f47;
	ld.shared.v4.f32 	{%f60, %f61, %f62, %f63}, [%r6+64];
	ld.shared.f32 	%f64, [%r9+2048];
	ld.shared.f32 	%f65, [%r9+2176];
	ld.shared.f32 	%f66, [%r9+2304];
	ld.shared.f32 	%f67, [%r9+2432];
	fma.rn.f32 	%f68, %f60, %f64, %f56;
	fma.rn.f32 	%f69, %f61, %f65, %f57;
	fma.rn.f32 	%f70, %f62, %f66, %f58;
	fma.rn.f32 	%f71, %f63, %f67, %f59;
	ld.shared.v4.f32 	{%f72, %f73, %f74, %f75}, [%r6+80];
	ld.shared.f32 	%f76, [%r9+2560];
	ld.shared.f32 	%f77, [%r9+2688];
	ld.shared.f32 	%f78, [%r9+2816];
	ld.shared.f32 	%f79, [%r9+2944];
	fma.rn.f32 	%f80, %f72, %f76, %f68;
	fma.rn.f32 	%f81, %f73, %f77, %f69;
	fma.rn.f32 	%f82, %f74, %f78, %f70;
	fma.rn.f32 	%f83, %f75, %f79, %f71;
	ld.shared.v4.f32 	{%f84, %f85, %f86, %f87}, [%r6+96];
	ld.shared.f32 	%f88, [%r9+3072];
	ld.shared.f32 	%f89, [%r9+3200];
	ld.shared.f32 	%f90, [%r9+3328];
	ld.shared.f32 	%f91, [%r9+3456];
	fma.rn.f32 	%f92, %f84, %f88, %f80;
	fma.rn.f32 	%f93, %f85, %f89, %f81;
	fma.rn.f32 	%f94, %f86, %f90, %f82;
	fma.rn.f32 	%f95, %f87, %f91, %f83;
	ld.shared.v4.f32 	{%f96, %f97, %f98, %f99}, [%r6+112];
	ld.shared.f32 	%f100, [%r9+3584];
	ld.shared.f32 	%f101, [%r9+3712];
	ld.shared.f32 	%f102, [%r9+3840];
	ld.shared.f32 	%f103, [%r9+3968];
	fma.rn.f32 	%f104, %f96, %f100, %f92;
	fma.rn.f32 	%f105, %f97, %f101, %f93;
	fma.rn.f32 	%f106, %f98, %f102, %f94;
	fma.rn.f32 	%f107, %f99, %f103, %f95;
	add.f32 	%f108, %f104, %f105;
	add.f32 	%f109, %f108, %f106;
	add.f32 	%f110, %f109, %f107;
	add.f32 	%f114, %f114, %f110;
	bar.sync 	0;
	add.s32 	%r42, %r42, 1;
	setp.ne.s32 	%p8, %r42, 0;
	add.s32 	%r41, %r41, %r12;
	add.s32 	%r40, %r40, 32;
	add.s32 	%r39, %r39, 32;
	add.s32 	%r38, %r38, 32;
	@%p8 bra 	$L__BB0_2;
$L__BB0_7:
	setp.ge.s32 	%p9, %r3, %r24;
	setp.ge.s32 	%p10, %r5, %r25;
	or.pred  	%p11, %p9, %p10;
	@%p11 bra 	$L__BB0_9;
	ld.param.u64 	%rd14, [_Z19matmul_kernel_tiledPfS_S_iii_param_2];
	mad.lo.s32 	%r37, %r25, %r3, %r5;
	cvta.to.global.u64 	%rd10, %rd14;
	mul.wide.u32 	%rd11, %r37, 4;
	add.s64 	%rd12, %rd10, %rd11;
	st.global.f32 	[%rd12], %f114;
$L__BB0_9:
	ret;

}
	// .globl	_Z13matmul_kernelPfS_S_iii
.visible .entry _Z13matmul_kernelPfS_S_iii(
	.param .u64 .ptr .align 1 _Z13matmul_kernelPfS_S_iii_param_0,
	.param .u64 .ptr .align 1 _Z13matmul_kernelPfS_S_iii_param_1,
	.param .u64 .ptr .align 1 _Z13matmul_kernelPfS_S_iii_param_2,
	.param .u32 _Z13matmul_kernelPfS_S_iii_param_3,
	.param .u32 _Z13matmul_kernelPfS_S_iii_param_4,
	.param .u32 _Z13matmul_kernelPfS_S_iii_param_5
)
{
	.reg .pred 	%p<13>;
	.reg .b32 	%r<41>;
	.reg .b32 	%f<68>;
	.reg .b64 	%rd<53>;

	ld.param.u64 	%rd7, [_Z13matmul_kernelPfS_S_iii_param_0];
	ld.param.u64 	%rd8, [_Z13matmul_kernelPfS_S_iii_param_1];
	ld.param.u64 	%rd6, [_Z13matmul_kernelPfS_S_iii_param_2];
	ld.param.u32 	%r20, [_Z13matmul_kernelPfS_S_iii_param_3];
	ld.param.u32 	%r18, [_Z13matmul_kernelPfS_S_iii_param_4];
	ld.param.u32 	%r19, [_Z13matmul_kernelPfS_S_iii_param_5];
	cvta.to.global.u64 	%rd1, %rd8;
	cvta.to.global.u64 	%rd2, %rd7;
	mov.u32 	%r21, %ctaid.y;
	mov.u32 	%r22, %ntid.y;
	mov.u32 	%r23, %tid.y;
	mad.lo.s32 	%r1, %r21, %r22, %r23;
	mov.u32 	%r24, %ctaid.x;
	mov.u32 	%r25, %ntid.x;
	mov.u32 	%r26, %tid.x;
	mad.lo.s32 	%r2, %r24, %r25, %r26;
	setp.ge.s32 	%p1, %r1, %r20;
	setp.ge.s32 	%p2, %r2, %r18;
	or.pred  	%p3, %p1, %p2;
	@%p3 bra 	$L__BB1_14;
	setp.lt.s32 	%p4, %r19, 1;
	mov.f32 	%f67, 0f00000000;
	@%p4 bra 	$L__BB1_13;
	mul.lo.s32 	%r3, %r19, %r1;
	and.b32  	%r4, %r19, 7;
	setp.lt.u32 	%p5, %r19, 8;
	mov.f32 	%f67, 0f00000000;
	mov.b32 	%r39, 0;
	@%p5 bra 	$L__BB1_5;
	and.b32  	%r39, %r19, 2147483640;
	neg.s32 	%r37, %r39;
	shl.b32 	%r7, %r18, 3;
	mul.wide.u32 	%rd9, %r3, 4;
	add.s64 	%rd10, %rd9, %rd2;
	add.s64 	%rd52, %rd10, 16;
	mov.f32 	%f67, 0f00000000;
	mul.wide.s32 	%rd13, %r18, 4;
	mov.u32 	%r36, %r2;
$L__BB1_4:
	.pragma "nounroll";
	ld.global.f32 	%f17, [%rd52+-16];
	mul.wide.s32 	%rd11, %r36, 4;
	add.s64 	%rd12, %rd1, %rd11;
	ld.global.f32 	%f18, [%rd12];
	fma.rn.f32 	%f19, %f17, %f18, %f67;
	ld.global.f32 	%f20, [%rd52+-12];
	add.s64 	%rd14, %rd12, %rd13;
	ld.global.f32 	%f21, [%rd14];
	fma.rn.f32 	%f22, %f20, %f21, %f19;
	ld.global.f32 	%f23, [%rd52+-8];
	add.s64 	%rd15, %rd14, %rd13;
	ld.global.f32 	%f24, [%rd15];
	fma.rn.f32 	%f25, %f23, %f24, %f22;
	ld.global.f32 	%f26, [%rd52+-4];
	add.s64 	%rd16, %rd15, %rd13;
	ld.global.f32 	%f27, [%rd16];
	fma.rn.f32 	%f28, %f26, %f27, %f25;
	ld.global.f32 	%f29, [%rd52];
	add.s64 	%rd17, %rd16, %rd13;
	ld.global.f32 	%f30, [%rd17];
	fma.rn.f32 	%f31, %f29, %f30, %f28;
	ld.global.f32 	%f32, [%rd52+4];
	add.s64 	%rd18, %rd17, %rd13;
	ld.global.f32 	%f33, [%rd18];
	fma.rn.f32 	%f34, %f32, %f33, %f31;
	ld.global.f32 	%f35, [%rd52+8];
	add.s64 	%rd19, %rd18, %rd13;
	ld.global.f32 	%f36, [%rd19];
	fma.rn.f32 	%f37, %f35, %f36, %f34;
	ld.global.f32 	%f38, [%rd52+12];
	add.s64 	%rd20, %rd19, %rd13;
	ld.global.f32 	%f39, [%rd20];
	fma.rn.f32 	%f67, %f38, %f39, %f37;
	add.s32 	%r37, %r37, 8;
	add.s32 	%r36, %r36, %r7;
	add.s64 	%rd52, %rd52, 32;
	setp.ne.s32 	%p6, %r37, 0;
	@%p6 bra 	$L__BB1_4;
$L__BB1_5:
	setp.eq.s32 	%p7, %r4, 0;
	@%p7 bra 	$L__BB1_13;
	and.b32  	%r13, %r19, 3;
	setp.lt.u32 	%p8, %r4, 4;
	@%p8 bra 	$L__BB1_8;
	add.s32 	%r28, %r39, %r3;
	mul.wide.u32 	%rd21, %r28, 4;
	add.s64 	%rd22, %rd2, %rd21;
	ld.global.f32 	%f41, [%rd22];
	mad.lo.s32 	%r29, %r39, %r18, %r2;
	mul.wide.s32 	%rd23, %r29, 4;
	add.s64 	%rd24, %rd1, %rd23;
	ld.global.f32 	%f42, [%rd24];
	fma.rn.f32 	%f43, %f41, %f42, %f67;
	cvt.u64.u32 	%rd25, %r3;
	cvt.u64.u32 	%rd26, %r39;
	add.s64 	%rd27, %rd26, %rd25;
	shl.b64 	%rd28, %rd27, 2;
	add.s64 	%rd29, %rd2, %rd28;
	ld.global.f32 	%f44, [%rd29+4];
	mul.wide.s32 	%rd30, %r18, 4;
	add.s64 	%rd31, %rd24, %rd30;
	ld.global.f32 	%f45, [%rd31];
	fma.rn.f32 	%f46, %f44, %f45, %f43;
	ld.global.f32 	%f47, [%rd29+8];
	add.s64 	%rd32, %rd31, %rd30;
	ld.global.f32 	%f48, [%rd32];
	fma.rn.f32 	%f49, %f47, %f48, %f46;
	ld.global.f32 	%f50, [%rd29+12];
	add.s64 	%rd33, %rd32, %rd30;
	ld.global.f32 	%f51, [%rd33];
	fma.rn.f32 	%f67, %f50, %f51, %f49;
	add.s32 	%r39, %r39, 4;
$L__BB1_8:
	setp.eq.s32 	%p9, %r13, 0;
	@%p9 bra 	$L__BB1_13;
	setp.eq.s32 	%p10, %r13, 1;
	@%p10 bra 	$L__BB1_11;
	add.s32 	%r30, %r39, %r3;
	mul.wide.u32 	%rd34, %r30, 4;
	add.s64 	%rd35, %rd2, %rd34;
	ld.global.f32 	%f53, [%rd35];
	mad.lo.s32 	%r31, %r39, %r18, %r2;
	mul.wide.s32 	%rd36, %r31, 4;
	add.s64 	%rd37, %rd1, %rd36;
	ld.global.f32 	%f54, [%rd37];
	fma.rn.f32 	%f55, %f53, %f54, %f67;
	cvt.u64.u32 	%rd38, %r3;
	cvt.u64.u32 	%rd39, %r39;
	add.s64 	%rd40, %rd39, %rd38;
	shl.b64 	%rd41, %rd40, 2;
	add.s64 	%rd42, %rd2, %rd41;
	ld.global.f32 	%f56, [%rd42+4];
	mul.wide.s32 	%rd43, %r18, 4;
	add.s64 	%rd44, %rd37, %rd43;
	ld.global.f32 	%f57, [%rd44];
	fma.rn.f32 	%f67, %f56, %f57, %f55;
	add.s32 	%r39, %r39, 2;
$L__BB1_11:
	and.b32  	%r32, %r19, 1;
	setp.eq.b32 	%p11, %r32, 1;
	not.pred 	%p12, %p11;
	@%p12 bra 	$L__BB1_13;
	add.s32 	%r33, %r39, %r3;
	mul.wide.u32 	%rd45, %r33, 4;
	add.s64 	%rd46, %rd2, %rd45;
	ld.global.f32 	%f58, [%rd46];
	mad.lo.s32 	%r34, %r39, %r18, %r2;
	mul.wide.s32 	%rd47, %r34, 4;
	add.s64 	%rd48, %rd1, %rd47;
	ld.global.f32 	%f59, [%rd48];
	fma.rn.f32 	%f67, %f58, %f59, %f67;
$L__BB1_13:
	mad.lo.s32 	%r35, %r18, %r1, %r2;
	cvta.to.global.u64 	%rd49, %rd6;
	mul.wide.s32 	%rd50, %r35, 4;
	add.s64 	%rd51, %rd49, %rd50;
	st.global.f32 	[%rd51], %f67;
$L__BB1_14:
	ret;

}


// ===== COMPILED SASS (sm_100) =====

	.target	sm_100

	.elftype	@"ET_EXEC"


//--------------------- .note.nv.tkinfo           --------------------------
	.section	.note.nv.tkinfo,"",@"SHT_NOTE"
	.sectionflags	@"SHF_NOTE_NV_TKINFO"
	.tkinfo
        /*0018*/ 	.word	0x00000002
        /*0030*/ 	.string	""
        /*0030*/ 	.string	"ptxas"
        /*0030*/ 	.string	"Cuda compilation tools, release 13.0, V13.0.88"
        /*0030*/ 	.string	"Build cuda_13.0.r13.0/compiler.36424714_0"
        /*0030*/ 	.string	"-arch sm_100 -m 64 "



//--------------------- .note.nv.cuinfo           --------------------------
	.section	.note.nv.cuinfo,"",@"SHT_NOTE"
	.sectionflags	@"SHF_NOTE_NV_CUINFO"
        /*0018*/ 	.short	0x0002
        /*001a*/ 	.short	0x0064
        /*001c*/ 	.short	0x0082
	.zero		2


//--------------------- .nv.info                  --------------------------
	.section	.nv.info,"",@"SHT_CUDA_INFO"
	.align	4


	//----- nvinfo : EIATTR_REGCOUNT
	.align		4
        /*0000*/ 	.byte	0x04, 0x2f
        /*0002*/ 	.short	(.L_1 - .L_0)
	.align		4
.L_0:
        /*0004*/ 	.word	index@(_Z19matmul_kernel_tiledPfS_S_iii)
        /*0008*/ 	.word	0x0000002b


	//----- nvinfo : EIATTR_FRAME_SIZE
	.align		4
.L_1:
        /*000c*/ 	.byte	0x04, 0x11
        /*000e*/ 	.short	(.L_3 - .L_2)
	.align		4
.L_2:
        /*0010*/ 	.word	index@(_Z19matmul_kernel_tiledPfS_S_iii)
        /*0014*/ 	.word	0x00000000


	//----- nvinfo : EIATTR_REGCOUNT
	.align		4
.L_3:
        /*0018*/ 	.byte	0x04, 0x2f
        /*001a*/ 	.short	(.L_5 - .L_4)
	.align		4
.L_4:
        /*001c*/ 	.word	index@(_Z13matmul_kernelPfS_S_iii)
        /*0020*/ 	.word	0x00000020


	//----- nvinfo : EIATTR_FRAME_SIZE
	.align		4
.L_5:
        /*0024*/ 	.byte	0x04, 0x11
        /*0026*/ 	.short	(.L_7 - .L_6)
	.align		4
.L_6:
        /*0028*/ 	.word	index@(_Z13matmul_kernelPfS_S_iii)
        /*002c*/ 	.word	0x00000000


	//----- nvinfo : EIATTR_MIN_STACK_SIZE
	.align		4
.L_7:
        /*0030*/ 	.byte	0x04, 0x12
        /*0032*/ 	.short	(.L_9 - .L_8)
	.align		4
.L_8:
        /*0034*/ 	.word	index@(_Z13matmul_kernelPfS_S_iii)
        /*0038*/ 	.word	0x00000000


	//----- nvinfo : EIATTR_MIN_STACK_SIZE
	.align		4
.L_9:
        /*003c*/ 	.byte	0x04, 0x12
        /*003e*/ 	.short	(.L_11 - .L_10)
	.align		4
.L_10:
        /*0040*/ 	.word	index@(_Z19matmul_kernel_tiledPfS_S_iii)
        /*0044*/ 	.word	0x00000000
.L_11:


//--------------------- .nv.compat                --------------------------
	.section	.nv.compat,"",@"SHT_CUDA_COMPAT_INFO"
	.align	4
        /*0000*/ 	.byte	0x02, 0x09, 0x00, 0x00, 0x02, 0x02, 0x01, 0x00, 0x02, 0x05, 0x05, 0x00, 0x03, 0x07, 0x01, 0x01
        /*0010*/ 	.byte	0x02, 0x03, 0x00, 0x00, 0x02, 0x06, 0x01, 0x00, 0x04, 0x0b, 0x08, 0x00, 0x09, 0x00, 0x00, 0x00
        /*0020*/ 	.byte	0x00, 0x00, 0x00, 0x00


//--------------------- .nv.info._Z13matmul_kernelPfS_S_iii --------------------------
	.section	.nv.info._Z13matmul_kernelPfS_S_iii,"",@"SHT_CUDA_INFO"
	.sectionflags	@""
	.align	4


	//----- nvinfo : EIATTR_CUDA_API_VERSION
	.align		4
        /*0000*/ 	.byte	0x04, 0x37
        /*0002*/ 	.short	(.L_13 - .L_12)
.L_12:
        /*0004*/ 	.word	0x00000082


	//----- nvinfo : EIATTR_KPARAM_INFO
	.align		4
.L_13:
        /*0008*/ 	.byte	0x04, 0x17
        /*000a*/ 	.short	(.L_15 - .L_14)
.L_14:
        /*000c*/ 	.word	0x00000000
        /*0010*/ 	.short	0x0005
        /*0012*/ 	.short	0x0020
        /*0014*/ 	.byte	0x00, 0xf0, 0x11, 0x00


	//----- nvinfo : EIATTR_KPARAM_INFO
	.align		4
.L_15:
        /*0018*/ 	.byte	0x04, 0x17
        /*001a*/ 	.short	(.L_17 - .L_16)
.L_16:
        /*001c*/ 	.word	0x00000000
        /*0020*/ 	.short	0x0004
        /*0022*/ 	.short	0x001c
        /*0024*/ 	.byte	0x00, 0xf0, 0x11, 0x00


	//----- nvinfo : EIATTR_KPARAM_INFO
	.align		4
.L_17:
        /*0028*/ 	.byte	0x04, 0x17
        /*002a*/ 	.short	(.L_19 - .L_18)
.L_18:
        /*002c*/ 	.word	0x00000000
        /*0030*/ 	.short	0x0003
        /*0032*/ 	.short	0x0018
        /*0034*/ 	.byte	0x00, 0xf0, 0x11, 0x00


	//----- nvinfo : EIATTR_KPARAM_INFO
	.align		4
.L_19:
        /*0038*/ 	.byte	0x04, 0x17
        /*003a*/ 	.short	(.L_21 - .L_20)
.L_20:
        /*003c*/ 	.word	0x00000000
        /*0040*/ 	.short	0x0002
        /*0042*/ 	.short	0x0010
        /*0044*/ 	.byte	0x00, 0xf5, 0x21, 0x00


	//----- nvinfo : EIATTR_KPARAM_INFO
	.align		4
.L_21:
        /*0048*/ 	.byte	0x04, 0x17
        /*004a*/ 	.short	(.L_23 - .L_22)
.L_22:
        /*004c*/ 	.word	0x00000000
        /*0050*/ 	.short	0x0001
        /*0052*/ 	.short	0x0008
        /*0054*/ 	.byte	0x00, 0xf5, 0x21, 0x00


	//----- nvinfo : EIATTR_KPARAM_INFO
	.align		4
.L_23:
        /*0058*/ 	.byte	0x04, 0x17
        /*005a*/ 	.short	(.L_25 - .L_24)
.L_24:
        /*005c*/ 	.word	0x00000000
        /*0060*/ 	.short	0x0000
        /*0062*/ 	.short	0x0000
        /*0064*/ 	.byte	0x00, 0xf5, 0x21, 0x00


	//----- nvinfo : EIATTR_SPARSE_MMA_MASK
	.align		4
.L_25:
        /*0068*/ 	.byte	0x03, 0x50
        /*006a*/ 	.short	0x0000


	//----- nvinfo : EIATTR_MAXREG_COUNT
	.align		4
        /*006c*/ 	.byte	0x03, 0x1b
        /*006e*/ 	.short	0x00ff


	//----- nvinfo : EIATTR_MERCURY_ISA_VERSION
	.align		4
        /*0070*/ 	.byte	0x03, 0x5f
        /*0072*/ 	.short	0x0101


	//----- nvinfo : EIATTR_VRC_CTA_INIT_COUNT
	.align		4
        /*0074*/ 	.byte	0x02, 0x4a
	.zero		1
	.zero		1


	//----- nvinfo : EIATTR_EXIT_INSTR_OFFSETS
	.align		4
        /*0078*/ 	.byte	0x04, 0x1c
        /*007a*/ 	.short	(.L_27 - .L_26)


	//   ....[0]....
.L_26:
        /*007c*/ 	.word	0x000000c0


	//   ....[1]....
        /*0080*/ 	.word	0x000008e0


	//----- nvinfo : EIATTR_CBANK_PARAM_SIZE
	.align		4
.L_27:
        /*0084*/ 	.byte	0x03, 0x19
        /*0086*/ 	.short	0x0024


	//----- nvinfo : EIATTR_PARAM_CBANK
	.align		4
        /*0088*/ 	.byte	0x04, 0x0a
        /*008a*/ 	.short	(.L_29 - .L_28)
	.align		4
.L_28:
        /*008c*/ 	.word	index@(.nv.constant0._Z13matmul_kernelPfS_S_iii)
        /*0090*/ 	.short	0x0380
        /*0092*/ 	.short	0x0024


	//----- nvinfo : EIATTR_SW_WAR
	.align		4
.L_29:
        /*0094*/ 	.byte	0x04, 0x36
        /*0096*/ 	.short	(.L_31 - .L_30)
.L_30:
        /*0098*/ 	.word	0x00000008
.L_31:


//--------------------- .nv.info._Z19matmul_kernel_tiledPfS_S_iii --------------------------
	.section	.nv.info._Z19matmul_kernel_tiledPfS_S_iii,"",@"SHT_CUDA_INFO"
	.sectionflags	@""
	.align	4


	//----- nvinfo : EIATTR_CUDA_API_VERSION
	.align		4
        /*0000*/ 	.byte	0x04, 0x37
        /*0002*/ 	.short	(.L_33 - .L_32)
.L_32:
        /*0004*/ 	.word	0x00000082


	//----- nvinfo : EIATTR_KPARAM_INFO
	.align		4
.L_33:
        /*0008*/ 	.byte	0x04, 0x17
        /*000a*/ 	.short	(.L_35 - .L_34)
.L_34:
        /*000c*/ 	.word	0x00000000
        /*0010*/ 	.short	0x0005
        /*0012*/ 	.short	0x0020
        /*0014*/ 	.byte	0x00, 0xf0, 0x11, 0x00


	//----- nvinfo : EIATTR_KPARAM_INFO
	.align		4
.L_35:
        /*0018*/ 	.byte	0x04, 0x17
        /*001a*/ 	.short	(.L_37 - .L_36)
.L_36:
        /*001c*/ 	.word	0x00000000
        /*0020*/ 	.short	0x0004
        /*0022*/ 	.short	0x001c
        /*0024*/ 	.byte	0x00, 0xf0, 0x11, 0x00


	//----- nvinfo : EIATTR_KPARAM_INFO
	.align		4
.L_37:
        /*0028*/ 	.byte	0x04, 0x17
        /*002a*/ 	.short	(.L_39 - .L_38)
.L_38:
        /*002c*/ 	.word	0x00000000
        /*0030*/ 	.short	0x0003
        /*0032*/ 	.short	0x0018
        /*0034*/ 	.byte	0x00, 0xf0, 0x11, 0x00


	//----- nvinfo : EIATTR_KPARAM_INFO
	.align		4
.L_39:
        /*0038*/ 	.byte	0x04, 0x17
        /*003a*/ 	.short	(.L_41 - .L_40)
.L_40:
        /*003c*/ 	.word	0x00000000
        /*0040*/ 	.short	0x0002
        /*0042*/ 	.short	0x0010
        /*0044*/ 	.byte	0x00, 0xf5, 0x21, 0x00


	//----- nvinfo : EIATTR_KPARAM_INFO
	.align		4
.L_41:
        /*0048*/ 	.byte	0x04, 0x17
        /*004a*/ 	.short	(.L_43 - .L_42)
.L_42:
        /*004c*/ 	.word	0x00000000
        /*0050*/ 	.short	0x0001
        /*0052*/ 	.short	0x0008
        /*0054*/ 	.byte	0x00, 0xf5, 0x21, 0x00


	//----- nvinfo : EIATTR_KPARAM_INFO
	.align		4
.L_43:
        /*0058*/ 	.byte	0x04, 0x17
        /*005a*/ 	.short	(.L_45 - .L_44)
.L_44:
        /*005c*/ 	.word	0x00000000
        /*0060*/ 	.short	0x0000
        /*0062*/ 	.short	0x0000
        /*0064*/ 	.byte	0x00, 0xf5, 0x21, 0x00


	//----- nvinfo : EIATTR_SPARSE_MMA_MASK
	.align		4
.L_45:
        /*0068*/ 	.byte	0x03, 0x50
        /*006a*/ 	.short	0x0000


	//----- nvinfo : EIATTR_MAXREG_COUNT
	.align		4
        /*006c*/ 	.byte	0x03, 0x1b
        /*006e*/ 	.short	0x00ff


	//----- nvinfo : EIATTR_NUM_BARRIERS
	.align		4
        /*0070*/ 	.byte	0x02, 0x4c
        /*0072*/ 	.byte	0x01
	.zero		1


	//----- nvinfo : EIATTR_MERCURY_ISA_VERSION
	.align		4
        /*0074*/ 	.byte	0x03, 0x5f
        /*0076*/ 	.short	0x0101


	//----- nvinfo : EIATTR_VRC_CTA_INIT_COUNT
	.align		4
        /*0078*/ 	.byte	0x02, 0x4a
	.zero		1
	.zero		1


	//----- nvinfo : EIATTR_EXIT_INSTR_OFFSETS
	.align		4
        /*007c*/ 	.byte	0x04, 0x1c
        /*007e*/ 	.short	(.L_47 - .L_46)


	//   ....[0]....
.L_46:
        /*0080*/ 	.word	0x00000850


	//   ....[1]....
        /*0084*/ 	.word	0x000008a0


	//----- nvinfo : EIATTR_CBANK_PARAM_SIZE
	.align		4
.L_47:
        /*0088*/ 	.byte	0x03, 0x19
        /*008a*/ 	.short	0x0024


	//----- nvinfo : EIATTR_PARAM_CBANK
	.align		4
        /*008c*/ 	.byte	0x04, 0x0a
        /*008e*/ 	.short	(.L_49 - .L_48)
	.align		4
.L_48:
        /*0090*/ 	.word	index@(.nv.constant0._Z19matmul_kernel_tiledPfS_S_iii)
        /*0094*/ 	.short	0x0380
        /*0096*/ 	.short	0x0024


	//----- nvinfo : EIATTR_SW_WAR
	.align		4
.L_49:
        /*0098*/ 	.byte	0x04, 0x36
        /*009a*/ 	.short	(.L_51 - .L_50)
.L_50:
        /*009c*/ 	.word	0x00000008
.L_51:


//--------------------- .nv.callgraph             --------------------------
	.section	.nv.callgraph,"",@"SHT_CUDA_CALLGRAPH"
	.align	4
	.sectionentsize	8
	.align		4
        /*0000*/ 	.word	0x00000000
	.align		4
        /*0004*/ 	.word	0xffffffff
	.align		4
        /*0008*/ 	.word	0x00000000
	.align		4
        /*000c*/ 	.word	0xfffffffe
	.align		4
        /*0010*/ 	.word	0x00000000
	.align		4
        /*0014*/ 	.word	0xfffffffd
	.align		4
        /*0018*/ 	.word	0x00000000
	.align		4
        /*001c*/ 	.word	0xfffffffc


//--------------------- .text._Z13matmul_kernelPfS_S_iii --------------------------
	.section	.text._Z13matmul_kernelPfS_S_iii,"ax",@progbits
	.align	128
        .global         _Z13matmul_kernelPfS_S_iii
        .type           _Z13matmul_kernelPfS_S_iii,@function
        .size           _Z13matmul_kernelPfS_S_iii,(.L_x_8 - _Z13matmul_kernelPfS_S_iii)
        .other          _Z13matmul_kernelPfS_S_iii,@"STO_CUDA_ENTRY STV_DEFAULT"
_Z13matmul_kernelPfS_S_iii:
.text._Z13matmul_kernelPfS_S_iii:
[----:B------:R-:W-:Y:S01]  /*0000*/  LDC R1, c[0x0][0x37c] ;  /* 0x0000df00ff017b82 */ /* 0x000fe20000000800 */
[----:B------:R-:W0:Y:S07]  /*0010*/  S2R R5, SR_TID.X ;  /* 0x0000000000057919 */ /* 0x000e2e0000002100 */
[----:B------:R-:W1:Y:S01]  /*0020*/  LDC R19, c[0x0][0x364] ;  /* 0x0000d900ff137b82 */ /* 0x000e620000000800 */
[----:B------:R-:W1:Y:S07]  /*0030*/  S2R R4, SR_TID.Y ;  /* 0x0000000000047919 */ /* 0x000e6e0000002200 */
[----:B------:R-:W0:Y:S08]  /*0040*/  S2UR UR5, SR_CTAID.X ;  /* 0x00000000000579c3 */ /* 0x000e300000002500 */
[----:B------:R-:W0:Y:S08]  /*0050*/  LDC R0, c[0x0][0x360] ;  /* 0x0000d800ff007b82 */ /* 0x000e300000000800 */
[----:B------:R-:W1:Y:S08]  /*0060*/  S2UR UR4, SR_CTAID.Y ;  /* 0x00000000000479c3 */ /* 0x000e700000002600 */
[----:B------:R-:W2:Y:S01]  /*0070*/  LDC.64 R2, c[0x0][0x398] ;  /* 0x0000e600ff027b82 */ /* 0x000ea20000000a00 */
[----:B0-----:R-:W-:-:S02]  /*0080*/  IMAD R0, R0, UR5, R5 ;  /* 0x0000000500007c24 */ /* 0x001fc4000f8e0205 */
[----:B-1----:R-:W-:-:S03]  /*0090*/  IMAD R19, R19, UR4, R4 ;  /* 0x0000000413137c24 */ /* 0x002fc6000f8e0204 */
[----:B--2---:R-:W-:-:S04]  /*00a0*/  ISETP.GE.AND P0, PT, R0, R3, PT ;  /* 0x000000030000720c */ /* 0x004fc80003f06270 */
[----:B------:R-:W-:-:S13]  /*00b0*/  ISETP.GE.OR P0, PT, R19, R2, P0 ;  /* 0x000000021300720c */ /* 0x000fda0000706670 */
[----:B------:R-:W-:Y:S05]  /*00c0*/  @P0 EXIT ;  /* 0x000000000000094d */ /* 0x000fea0003800000 */
[----:B------:R-:W0:Y:S01]  /*00d0*/  LDC R2, c[0x0][0x3a0] ;  /* 0x0000e800ff027b82 */ /* 0x000e220000000800 */
[----:B------:R-:W1:Y:S01]  /*00e0*/  LDCU.64 UR4, c[0x0][0x358] ;  /* 0x00006b00ff0477ac */ /* 0x000e620008000a00 */
[----:B------:R-:W-:Y:S01]  /*00f0*/  HFMA2 R24, -RZ, RZ, 0, 0 ;  /* 0x00000000ff187431 */ /* 0x000fe200000001ff */
[----:B0-----:R-:W-:-:S13]  /*0100*/  ISETP.GE.AND P0, PT, R2, 0x1, PT ;  /* 0x000000010200780c */ /* 0x001fda0003f06270 */
[----:B-1----:R-:W-:Y:S05]  /*0110*/  @!P0 BRA `(.L_x_0) ;  /* 0x0000000400e08947 */ /* 0x002fea0003800000 */
[C---:B------:R-:W-:Y:S01]  /*0120*/  ISETP.GE.U32.AND P1, PT, R2.reuse, 0x8, PT ;  /* 0x000000080200780c */ /* 0x040fe20003f26070 */
[----:B------:R-:W-:Y:S01]  /*0130*/  IMAD R20, R19, R2, RZ ;  /* 0x0000000213147224 */ /* 0x000fe200078e02ff */
[----:B------:R-:W-:Y:S02]  /*0140*/  LOP3.LUT R27, R2, 0x7, RZ, 0xc0, !PT ;  /* 0x00000007021b7812 */ /* 0x000fe400078ec0ff */
[----:B------:R-:W-:Y:S02]  /*0150*/  MOV R24, RZ ;  /* 0x000000ff00187202 */ /* 0x000fe40000000f00 */
[----:B------:R-:W-:Y:S02]  /*0160*/  ISETP.NE.AND P0, PT, R27, RZ, PT ;  /* 0x000000ff1b00720c */ /* 0x000fe40003f05270 */
[----:B------:R-:W-:-:S05]  /*0170*/  MOV R21, RZ ;  /* 0x000000ff00157202 */ /* 0x000fca0000000f00 */
[----:B------:R-:W-:Y:S06]  /*0180*/  @!P1 BRA `(.L_x_1) ;  /* 0x0000000000c49947 */ /* 0x000fec0003800000 */
[----:B------:R-:W0:Y:S01]  /*0190*/  LDC.64 R4, c[0x0][0x380] ;  /* 0x0000e000ff047b82 */ /* 0x000e220000000a00 */
[----:B------:R-:W-:Y:S02]  /*01a0*/  LOP3.LUT R21, R2, 0x7ffffff8, RZ, 0xc0, !PT ;  /* 0x7ffffff802157812 */ /* 0x000fe400078ec0ff */
[----:B------:R-:W-:Y:S02]  /*01b0*/  MOV R24, RZ ;  /* 0x000000ff00187202 */ /* 0x000fe40000000f00 */
[----:B------:R-:W-:Y:S02]  /*01c0*/  MOV R18, R0 ;  /* 0x0000000000127202 */ /* 0x000fe40000000f00 */
[----:B------:R-:W-:Y:S01]  /*01d0*/  IADD3 R22, PT, PT, -R21, RZ, RZ ;  /* 0x000000ff15167210 */ /* 0x000fe20007ffe1ff */
[----:B0-----:R-:W-:-:S03]  /*01e0*/  IMAD.WIDE.U32 R4, R20, 0x4, R4 ;  /* 0x0000000414047825 */ /* 0x001fc600078e0004 */
[----:B------:R-:W-:-:S04]  /*01f0*/  IADD3 R6, P1, PT, R4, 0x10, RZ ;  /* 0x0000001004067810 */ /* 0x000fc80007f3e0ff */
[----:B------:R-:W-:-:S09]  /*0200*/  IADD3.X R7, PT, PT, RZ, R5, RZ, P1, !PT ;  /* 0x00000005ff077210 */ /* 0x000fd20000ffe4ff */
.L_x_2:
[----:B------:R-:W0:Y:S01]  /*0210*/  LDC.64 R16, c[0x0][0x388] ;  /* 0x0000e200ff107b82 */ /* 0x000e220000000a00 */
[----:B------:R-:W-:Y:S02]  /*0220*/  MOV R4, R6 ;  /* 0x0000000600047202 */ /* 0x000fe40000000f00 */
[----:B------:R-:W-:-:S05]  /*0230*/  MOV R5, R7 ;  /* 0x0000000700057202 */ /* 0x000fca0000000f00 */
[----:B------:R-:W2:Y:S04]  /*0240*/  LDG.E R25, desc[UR4][R4.64+-0x10] ;  /* 0xfffff00404197981 */ /* 0x000ea8000c1e1900 */
[----:B------:R-:W3:Y:S04]  /*0250*/  LDG.E R23, desc[UR4][R4.64+-0xc] ;  /* 0xfffff40404177981 */ /* 0x000ee8000c1e1900 */
[----:B------:R-:W4:Y:S04]  /*0260*/  LDG.E R29, desc[UR4][R4.64+-0x8] ;  /* 0xfffff804041d7981 */ /* 0x000f28000c1e1900 */
[----:B------:R-:W5:Y:S01]  /*0270*/  LDG.E R28, desc[UR4][R4.64+-0x4] ;  /* 0xfffffc04041c7981 */ /* 0x000f62000c1e1900 */
[----:B0-----:R-:W-:-:S05]  /*0280*/  IMAD.WIDE R16, R18, 0x4, R16 ;  /* 0x0000000412107825 */ /* 0x001fca00078e0210 */
[----:B------:R0:W2:Y:S01]  /*0290*/  LDG.E R26, desc[UR4][R16.64] ;  /* 0x00000004101a7981 */ /* 0x0000a2000c1e1900 */
[----:B------:R-:W-:-:S04]  /*02a0*/  IMAD.WIDE R14, R3, 0x4, R16 ;  /* 0x00000004030e7825 */ /* 0x000fc800078e0210 */
[C---:B------:R-:W-:Y:S02]  /*02b0*/  IMAD.WIDE R6, R3.reuse, 0x4, R14 ;  /* 0x0000000403067825 */ /* 0x040fe400078e020e */
[----:B------:R-:W3:Y:S02]  /*02c0*/  LDG.E R14, desc[UR4][R14.64] ;  /* 0x000000040e0e7981 */ /* 0x000ee4000c1e1900 */
[C---:B------:R-:W-:Y:S02]  /*02d0*/  IMAD.WIDE R10, R3.reuse, 0x4, R6 ;  /* 0x00000004030a7825 */ /* 0x040fe400078e0206 */
[----:B------:R-:W4:Y:S02]  /*02e0*/  LDG.E R6, desc[UR4][R6.64] ;  /* 0x0000000406067981 */ /* 0x000f24000c1e1900 */
[C---:B------:R-:W-:Y:S02]  /*02f0*/  IMAD.WIDE R8, R3.reuse, 0x4, R10 ;  /* 0x0000000403087825 */ /* 0x040fe400078e020a */
[----:B------:R-:W5:Y:S02]  /*0300*/  LDG.E R10, desc[UR4][R10.64] ;  /* 0x000000040a0a7981 */ /* 0x000f64000c1e1900 */
[----:B------:R-:W-:-:S02]  /*0310*/  IMAD.WIDE R12, R3, 0x4, R8 ;  /* 0x00000004030c7825 */ /* 0x000fc400078e0208 */
[----:B------:R-:W5:Y:S04]  /*0320*/  LDG.E R7, desc[UR4][R4.64] ;  /* 0x0000000404077981 */ /* 0x000f68000c1e1900 */
[----:B------:R-:W5:Y:S01]  /*0330*/  LDG.E R8, desc[UR4][R8.64] ;  /* 0x0000000408087981 */ /* 0x000f62000c1e1900 */
[----:B0-----:R-:W-:-:S03]  /*0340*/  IMAD.WIDE R16, R3, 0x4, R12 ;  /* 0x0000000403107825 */ /* 0x001fc600078e020c */
[----:B------:R-:W5:Y:S04]  /*0350*/  LDG.E R12, desc[UR4][R12.64] ;  /* 0x000000040c0c7981 */ /* 0x000f68000c1e1900 */
[----:B------:R-:W5:Y:S04]  /*0360*/  LDG.E R15, desc[UR4][R16.64] ;  /* 0x00000004100f7981 */ /* 0x000f68000c1e1900 */
[----:B------:R-:W5:Y:S04]  /*0370*/  LDG.E R9, desc[UR4][R4.64+0x4] ;  /* 0x0000040404097981 */ /* 0x000f68000c1e1900 */
[----:B------:R-:W5:Y:S01]  /*0380*/  LDG.E R11, desc[UR4][R4.64+0xc] ;  /* 0x00000c04040b7981 */ /* 0x000f62000c1e1900 */
[----:B--2---:R-:W-:Y:S01]  /*0390*/  FFMA R26, R25, R26, R24 ;  /* 0x0000001a191a7223 */ /* 0x004fe20000000018 */
[----:B------:R-:W-:-:S02]  /*03a0*/  IMAD.WIDE R24, R3, 0x4, R16 ;  /* 0x0000000403187825 */ /* 0x000fc400078e0210 */
[----:B------:R-:W2:Y:S04]  /*03b0*/  LDG.E R16, desc[UR4][R4.64+0x8] ;  /* 0x0000080404107981 */ /* 0x000ea8000c1e1900 */
[----:B------:R-:W2:Y:S01]  /*03c0*/  LDG.E R24, desc[UR4][R24.64] ;  /* 0x0000000418187981 */ /* 0x000ea2000c1e1900 */
[----:B---3--:R-:W-:Y:S01]  /*03d0*/  FFMA R14, R23, R14, R26 ;  /* 0x0000000e170e7223 */ /* 0x008fe2000000001a */
[----:B------:R-:W-:-:S03]  /*03e0*/  IADD3 R22, PT, PT, R22, 0x8, RZ ;  /* 0x0000000816167810 */ /* 0x000fc60007ffe0ff */
[----:B----4-:R-:W-:Y:S01]  /*03f0*/  FFMA R29, R29, R6, R14 ;  /* 0x000000061d1d7223 */ /* 0x010fe2000000000e */
[----:B------:R-:W-:-:S03]  /*0400*/  ISETP.NE.AND P1, PT, R22, RZ, PT ;  /* 0x000000ff1600720c */ /* 0x000fc60003f25270 */
[----:B-----5:R-:W-:Y:S01]  /*0410*/  FFMA R10, R28, R10, R29 ;  /* 0x0000000a1c0a7223 */ /* 0x020fe2000000001d */
[----:B------:R-:W-:-:S03]  /*0420*/  IADD3 R6, P2, PT, R4, 0x20, RZ ;  /* 0x0000002004067810 */ /* 0x000fc60007f5e0ff */
[----:B------:R-:W-:Y:S01]  /*0430*/  FFMA R8, R7, R8, R10 ;  /* 0x0000000807087223 */ /* 0x000fe2000000000a */
[----:B------:R-:W-:Y:S02]  /*0440*/  IADD3.X R7, PT, PT, RZ, R5, RZ, P2, !PT ;  /* 0x00000005ff077210 */ /* 0x000fe400017fe4ff */
[----:B------:R-:W-:Y:S01]  /*0450*/  LEA R18, R3, R18, 0x3 ;  /* 0x0000001203127211 */ /* 0x000fe200078e18ff */
[----:B------:R-:W-:-:S04]  /*0460*/  FFMA R9, R9, R12, R8 ;  /* 0x0000000c09097223 */ /* 0x000fc80000000008 */
[----:B--2---:R-:W-:-:S04]  /*0470*/  FFMA R16, R16, R15, R9 ;  /* 0x0000000f10107223 */ /* 0x004fc80000000009 */
[----:B------:R-:W-:Y:S01]  /*0480*/  FFMA R24, R11, R24, R16 ;  /* 0x000000180b187223 */ /* 0x000fe20000000010 */
[----:B------:R-:W-:Y:S06]  /*0490*/  @P1 BRA `(.L_x_2) ;  /* 0xfffffffc005c1947 */ /* 0x000fec000383ffff */
.L_x_1:
[----:B------:R-:W-:Y:S05]  /*04a0*/  @!P0 BRA `(.L_x_0) ;  /* 0x0000000000fc8947 */ /* 0x000fea0003800000 */
[----:B------:R-:W-:Y:S02]  /*04b0*/  ISETP.GE.U32.AND P1, PT, R27, 0x4, PT ;  /* 0x000000041b00780c */ /* 0x000fe40003f26070 */
[----:B------:R-:W-:-:S04]  /*04c0*/  LOP3.LUT R16, R2, 0x3, RZ, 0xc0, !PT ;  /* 0x0000000302107812 */ /* 0x000fc800078ec0ff */
[----:B------:R-:W-:-:S07]  /*04d0*/  ISETP.NE.AND P0, PT, R16, RZ, PT ;  /* 0x000000ff1000720c */ /* 0x000fce0003f05270 */
[----:B------:R-:W-:Y:S06]  /*04e0*/  @!P1 BRA `(.L_x_3) ;  /* 0x00000000006c9947 */ /* 0x000fec0003800000 */
[----:B------:R-:W0:Y:S01]  /*04f0*/  LDC.64 R6, c[0x0][0x388] ;  /* 0x0000e200ff067b82 */ /* 0x000e220000000a00 */
[----:B------:R-:W1:Y:S01]  /*0500*/  LDCU.64 UR6, c[0x0][0x380] ;  /* 0x00007000ff0677ac */ /* 0x000e620008000a00 */
[----:B------:R-:W-:Y:S01]  /*0510*/  IMAD R9, R21, R3, R0 ;  /* 0x0000000315097224 */ /* 0x000fe200078e0200 */
[CC--:B------:R-:W-:Y:S02]  /*0520*/  IADD3 R5, PT, PT, R20.reuse, R21.reuse, RZ ;  /* 0x0000001514057210 */ /* 0x0c0fe40007ffe0ff */
[----:B------:R-:W-:-:S03]  /*0530*/  IADD3 R10, P1, PT, R20, R21, RZ ;  /* 0x00000015140a7210 */ /* 0x000fc60007f3e0ff */
[----:B------:R-:W2:Y:S01]  /*0540*/  LDC.64 R14, c[0x0][0x380] ;  /* 0x0000e000ff0e7b82 */ /* 0x000ea20000000a00 */
[----:B0-----:R-:W-:-:S04]  /*0550*/  IMAD.WIDE R6, R9, 0x4, R6 ;  /* 0x0000000409067825 */ /* 0x001fc800078e0206 */
[----:B------:R-:W-:Y:S02]  /*0560*/  IMAD.WIDE R8, R3, 0x4, R6 ;  /* 0x0000000403087825 */ /* 0x000fe400078e0206 */
[----:B------:R-:W3:Y:S02]  /*0570*/  LDG.E R6, desc[UR4][R6.64] ;  /* 0x0000000406067981 */ /* 0x000ee4000c1e1900 */
[----:B--2---:R-:W-:Y:S01]  /*0580*/  IMAD.WIDE.U32 R14, R5, 0x4, R14 ;  /* 0x00000004050e7825 */ /* 0x004fe200078e000e */
[----:B------:R-:W-:Y:S02]  /*0590*/  IADD3.X R5, PT, PT, RZ, RZ, RZ, P1, !PT ;  /* 0x000000ffff057210 */ /* 0x000fe40000ffe4ff */
[----:B-1----:R-:W-:-:S03]  /*05a0*/  LEA R4, P1, R10, UR6, 0x2 ;  /* 0x000000060a047c11 */ /* 0x002fc6000f8210ff */
[----:B------:R-:W3:Y:S01]  /*05b0*/  LDG.E R15, desc[UR4][R14.64] ;  /* 0x000000040e0f7981 */ /* 0x000ee2000c1e1900 */
[----:B------:R-:W-:Y:S01]  /*05c0*/  LEA.HI.X R5, R10, UR7, R5, 0x2, P1 ;  /* 0x000000070a057c11 */ /* 0x000fe200088f1405 */
[C---:B------:R-:W-:Y:S02]  /*05d0*/  IMAD.WIDE R10, R3.reuse, 0x4, R8 ;  /* 0x00000004030a7825 */ /* 0x040fe400078e0208 */
[----:B------:R-:W2:Y:S04]  /*05e0*/  LDG.E R8, desc[UR4][R8.64] ;  /* 0x0000000408087981 */ /* 0x000ea8000c1e1900 */
[----:B------:R-:W2:Y:S01]  /*05f0*/  LDG.E R17, desc[UR4][R4.64+0x4] ;  /* 0x0000040404117981 */ /* 0x000ea2000c1e1900 */
[----:B------:R-:W-:-:S03]  /*0600*/  IMAD.WIDE R12, R3, 0x4, R10 ;  /* 0x00000004030c7825 */ /* 0x000fc600078e020a */
[----:B------:R-:W4:Y:S04]  /*0610*/  LDG.E R22, desc[UR4][R10.64] ;  /* 0x000000040a167981 */ /* 0x000f28000c1e1900 */
[----:B------:R-:W4:Y:S04]  /*0620*/  LDG.E R18, desc[UR4][R4.64+0x8] ;  /* 0x0000080404127981 */ /* 0x000f28000c1e1900 */
[----:B------:R-:W5:Y:S04]  /*0630*/  LDG.E R26, desc[UR4][R4.64+0xc] ;  /* 0x00000c04041a7981 */ /* 0x000f68000c1e1900 */
[----:B------:R-:W5:Y:S01]  /*0640*/  LDG.E R12, desc[UR4][R12.64] ;  /* 0x000000040c0c7981 */ /* 0x000f62000c1e1900 */
[----:B------:R-:W-:Y:S01]  /*0650*/  IADD3 R21, PT, PT, R21, 0x4, RZ ;  /* 0x0000000415157810 */ /* 0x000fe20007ffe0ff */
[----:B---3--:R-:W-:-:S04]  /*0660*/  FFMA R24, R15, R6, R24 ;  /* 0x000000060f187223 */ /* 0x008fc80000000018 */
[----:B--2---:R-:W-:-:S04]  /*0670*/  FFMA R17, R17, R8, R24 ;  /* 0x0000000811117223 */ /* 0x004fc80000000018 */
[----:B----4-:R-:W-:-:S04]  /*0680*/  FFMA R17, R18, R22, R17 ;  /* 0x0000001612117223 */ /* 0x010fc80000000011 */
[----:B-----5:R-:W-:-:S07]  /*0690*/  FFMA R24, R26, R12, R17 ;  /* 0x0000000c1a187223 */ /* 0x020fce0000000011 */
.L_x_3:
[----:B------:R-:W-:Y:S05]  /*06a0*/  @!P0 BRA `(.L_x_0) ;  /* 0x00000000007c8947 */ /* 0x000fea0003800000 */
[----:B------:R-:W-:Y:S01]  /*06b0*/  ISETP.NE.AND P1, PT, R16, 0x1, PT ;  /* 0x000000011000780c */ /* 0x000fe20003f25270 */
[----:B------:R-:W0:Y:S01]  /*06c0*/  LDC.64 R12, c[0x0][0x380] ;  /* 0x0000e000ff0c7b82 */ /* 0x000e220000000a00 */
[----:B------:R-:W-:-:S04]  /*06d0*/  LOP3.LUT R2, R2, 0x1, RZ, 0xc0, !PT ;  /* 0x0000000102027812 */ /* 0x000fc800078ec0ff */
[----:B------:R-:W-:-:S03]  /*06e0*/  ISETP.NE.U32.AND P0, PT, R2, 0x1, PT ;  /* 0x000000010200780c */ /* 0x000fc60003f05070 */
[----:B------:R-:W1:Y:S04]  /*06f0*/  LDC.64 R10, c[0x0][0x388] ;  /* 0x0000e200ff0a7b82 */ /* 0x000e680000000a00 */
[CC--:B------:R-:W-:Y:S02]  /*0700*/  @P1 IADD3 R15, PT, PT, R20.reuse, R21.reuse, RZ ;  /* 0x00000015140f1210 */ /* 0x0c0fe40007ffe0ff */
[----:B------:R-:W-:Y:S02]  /*0710*/  @P1 IADD3 R2, P2, PT, R20, R21, RZ ;  /* 0x0000001514021210 */ /* 0x000fe40007f5e0ff */
[----:B------:R-:W2:Y:S02]  /*0720*/  @P1 LDC.64 R4, c[0x0][0x380] ;  /* 0x0000e000ff041b82 */ /* 0x000ea40000000a00 */
[----:B------:R-:W-:-:S06]  /*0730*/  @P1 IADD3.X R14, PT, PT, RZ, RZ, RZ, P2, !PT ;  /* 0x000000ffff0e1210 */ /* 0x000fcc00017fe4ff */
[----:B------:R-:W3:Y:S01]  /*0740*/  LDC.64 R6, c[0x0][0x380] ;  /* 0x0000e000ff067b82 */ /* 0x000ee20000000a00 */
[----:B0-----:R-:W-:-:S04]  /*0750*/  @P1 IMAD.WIDE.U32 R12, R15, 0x4, R12 ;  /* 0x000000040f0c1825 */ /* 0x001fc800078e000c */
[C---:B------:R-:W-:Y:S01]  /*0760*/  @P1 IMAD R15, R21.reuse, R3, R0 ;  /* 0x00000003150f1224 */ /* 0x040fe200078e0200 */
[----:B------:R-:W-:Y:S01]  /*0770*/  @P1 IADD3 R21, PT, PT, R21, 0x2, RZ ;  /* 0x0000000215151810 */ /* 0x000fe20007ffe0ff */
[----:B------:R-:W4:Y:S01]  /*0780*/  @P1 LDG.E R13, desc[UR4][R12.64] ;  /* 0x000000040c0d1981 */ /* 0x000f22000c1e1900 */
[----:B------:R-:W0:Y:S01]  /*0790*/  LDC.64 R8, c[0x0][0x388] ;  /* 0x0000e200ff087b82 */ /* 0x000e220000000a00 */
[----:B-1----:R-:W-:Y:S01]  /*07a0*/  @P1 IMAD.WIDE R10, R15, 0x4, R10 ;  /* 0x000000040f0a1825 */ /* 0x002fe200078e020a */
[----:B------:R-:W-:Y:S02]  /*07b0*/  @!P0 IADD3 R17, PT, PT, R20, R21, RZ ;  /* 0x0000001514118210 */ /* 0x000fe40007ffe0ff */
[----:B--2---:R-:W-:Y:S01]  /*07c0*/  @P1 LEA R4, P2, R2, R4, 0x2 ;  /* 0x0000000402041211 */ /* 0x004fe200078410ff */
[----:B------:R-:W-:-:S03]  /*07d0*/  @!P0 IMAD R21, R21, R3, R0 ;  /* 0x0000000315158224 */ /* 0x000fc600078e0200 */
[----:B------:R-:W-:Y:S01]  /*07e0*/  @P1 LEA.HI.X R5, R2, R5, R14, 0x2, P2 ;  /* 0x0000000502051211 */ /* 0x000fe200010f140e */
[----:B------:R-:W-:Y:S01]  /*07f0*/  @P1 IMAD.WIDE R14, R3, 0x4, R10 ;  /* 0x00000004030e1825 */ /* 0x000fe200078e020a */
[----:B------:R-:W4:Y:S03]  /*0800*/  @P1 LDG.E R2, desc[UR4][R10.64] ;  /* 0x000000040a021981 */ /* 0x000f26000c1e1900 */
[----:B---3--:R-:W-:Y:S01]  /*0810*/  @!P0 IMAD.WIDE.U32 R6, R17, 0x4, R6 ;  /* 0x0000000411068825 */ /* 0x008fe200078e0006 */
[----:B------:R-:W2:Y:S04]  /*0820*/  @P1 LDG.E R5, desc[UR4][R4.64+0x4] ;  /* 0x0000040404051981 */ /* 0x000ea8000c1e1900 */
[----:B------:R-:W2:Y:S01]  /*0830*/  @P1 LDG.E R14, desc[UR4][R14.64] ;  /* 0x000000040e0e1981 */ /* 0x000ea2000c1e1900 */
[----:B0-----:R-:W-:-:S03]  /*0840*/  @!P0 IMAD.WIDE R8, R21, 0x4, R8 ;  /* 0x0000000415088825 */ /* 0x001fc600078e0208 */
[----:B------:R-:W3:Y:S04]  /*0850*/  @!P0 LDG.E R7, desc[UR4][R6.64] ;  /* 0x0000000406078981 */ /* 0x000ee8000c1e1900 */
[----:B------:R-:W3:Y:S01]  /*0860*/  @!P0 LDG.E R8, desc[UR4][R8.64] ;  /* 0x0000000408088981 */ /* 0x000ee2000c1e1900 */
[----:B----4-:R-:W-:-:S04]  /*0870*/  @P1 FFMA R2, R13, R2, R24 ;  /* 0x000000020d021223 */ /* 0x010fc80000000018 */
[----:B--2---:R-:W-:-:S04]  /*0880*/  @P1 FFMA R24, R5, R14, R2 ;  /* 0x0000000e05181223 */ /* 0x004fc80000000002 */
[----:B---3--:R-:W-:-:S07]  /*0890*/  @!P0 FFMA R24, R7, R8, R24 ;  /* 0x0000000807188223 */ /* 0x008fce0000000018 */
.L_x_0:
[----:B------:R-:W0:Y:S01]  /*08a0*/  LDC.64 R4, c[0x0][0x390] ;  /* 0x0000e400ff047b82 */ /* 0x000e220000000a00 */
[----:B------:R-:W-:-:S04]  /*08b0*/  IMAD R3, R19, R3, R0 ;  /* 0x0000000313037224 */ /* 0x000fc800078e0200 */
[----:B0-----:R-:W-:-:S05]  /*08c0*/  IMAD.WIDE R2, R3, 0x4, R4 ;  /* 0x0000000403027825 */ /* 0x001fca00078e0204 */
[----:B------:R-:W-:Y:S01]  /*08d0*/  STG.E desc[UR4][R2.64], R24 ;  /* 0x0000001802007986 */ /* 0x000fe2000c101904 */
[----:B------:R-:W-:Y:S05]  /*08e0*/  EXIT ;  /* 0x000000000000794d */ /* 0x000fea0003800000 */
.L_x_4:
[----:B------:R-:W-:-:S00]  /*08f0*/  BRA `(.L_x_4) ;  /* 0xfffffffc00fc7947 */ /* 0x000fc0000383ffff */
[----:B------:R-:W-:-:S00]  /*0900*/  NOP ;  /* 0x0000000000007918 */ /* 0x000fc00000000000 */
[----:B------:R-:W-:-:S00]  /*0910*/  NOP ;  /* 0x0000000000007918 */ /* 0x000fc00000000000 */
[----:B------:R-:W-:-:S00]  /*0920*/  NOP ;  /* 0x0000000000007918 */ /* 0x000fc00000000000 */
[----:B------:R-:W-:-:S00]  /*0930*/  NOP ;  /* 0x0000000000007918 */ /* 0x000fc00000000000 */
[----:B------:R-:W-:-:S00]  /*0940*/  NOP ;  /* 0x0000000000007918 */ /* 0x000fc00000000000 */
[----:B------:R-:W-:-:S00]  /*0950*/  NOP ;  /* 0x0000000000007918 */ /* 0x000fc00000000000 */
[----:B------:R-:W-:-:S00]  /*0960*/  NOP ;  /* 0x0000000000007918 */ /* 0x000fc00000000000 */
[----:B------:R-:W-:-:S00]  /*0970*/  NOP ;  /* 0x0000000000007918 */ /* 0x000fc00000000000 */
.L_x_8:


//--------------------- .text._Z19matmul_kernel_tiledPfS_S_iii --------------------------
	.section	.text._Z19matmul_kernel_tiledPfS_S_iii,"ax",@progbits
	.align	128
        .global         _Z19matmul_kernel_tiledPfS_S_iii
        .type           _Z19matmul_kernel_tiledPfS_S_iii,@function
        .size           _Z19matmul_kernel_tiledPfS_S_iii,(.L_x_9 - _Z19matmul_kernel_tiledPfS_S_iii)
        .other          _Z19matmul_kernel_tiledPfS_S_iii,@"STO_CUDA_ENTRY STV_DEFAULT"
_Z19matmul_kernel_tiledPfS_S_iii:
.text._Z19matmul_kernel_tiledPfS_S_iii:
[----:B------:R-:W-:Y:S01]  /*0000*/  LDC R1, c[0x0][0x37c] ;  /* 0x0000df00ff017b82 */ /* 0x000fe20000000800 */
[----:B------:R-:W0:Y:S01]  /*0010*/  S2R R39, SR_CTAID.Y ;  /* 0x0000000000277919 */ /* 0x000e220000002600 */
[----:B------:R-:W1:Y:S01]  /*0020*/  LDCU UR10, c[0x0][0x3a0] ;  /* 0x00007400ff0a77ac */ /* 0x000e620008000800 */
[----:B------:R-:W-:Y:S01]  /*0030*/  HFMA2 R35, -RZ, RZ, 0, 0 ;  /* 0x00000000ff237431 */ /* 0x000fe200000001ff */
[----:B------:R-:W0:Y:S01]  /*0040*/  S2R R37, SR_TID.Y ;  /* 0x0000000000257919 */ /* 0x000e220000002200 */
[----:B------:R-:W2:Y:S01]  /*0050*/  LDCU.64 UR8, c[0x0][0x358] ;  /* 0x00006b00ff0877ac */ /* 0x000ea20008000a00 */
[----:B------:R-:W3:Y:S01]  /*0060*/  S2R R3, SR_CTAID.X ;  /* 0x0000000000037919 */ /* 0x000ee20000002500 */
[----:B------:R-:W3:Y:S01]  /*0070*/  S2R R38, SR_TID.X ;  /* 0x0000000000267919 */ /* 0x000ee20000002100 */
[----:B-1----:R-:W-:Y:S01]  /*0080*/  UISETP.GE.AND UP0, UPT, UR10, 0x1, UPT ;  /* 0x000000010a00788c */ /* 0x002fe2000bf06270 */
[----:B0-----:R-:W-:Y:S02]  /*0090*/  LEA R39, R39, R37, 0x5 ;  /* 0x0000002527277211 */ /* 0x001fe400078e28ff */
[----:B---3--:R-:W-:-:S06]  /*00a0*/  LEA R40, R3, R38, 0x5 ;  /* 0x0000002603287211 */ /* 0x008fcc00078e28ff */
[----:B--2---:R-:W-:Y:S05]  /*00b0*/  BRA.U !UP0, `(.L_x_5) ;  /* 0x0000000508d87547 */ /* 0x004fea000b800000 */
[----:B------:R-:W0:Y:S01]  /*00c0*/  S2UR UR7, SR_CgaCtaId ;  /* 0x00000000000779c3 */ /* 0x000e220000008800 */
[----:B------:R-:W1:Y:S01]  /*00d0*/  LDCU UR11, c[0x0][0x39c] ;  /* 0x00007380ff0b77ac */ /* 0x000e620008000800 */
[----:B------:R-:W-:Y:S01]  /*00e0*/  MOV R35, RZ ;  /* 0x000000ff00237202 */ /* 0x000fe20000000f00 */
[--C-:B------:R-:W-:Y:S01]  /*00f0*/  IMAD R34, R39, UR10, R38.reuse ;  /* 0x0000000a27227c24 */ /* 0x100fe2000f8e0226 */
[----:B------:R-:W-:Y:S01]  /*0100*/  UMOV UR5, 0x400 ;  /* 0x0000040000057882 */ /* 0x000fe20000000000 */
[----:B------:R-:W-:Y:S02]  /*0110*/  UIADD3 UR4, UPT, UPT, UR10, 0x1f, URZ ;  /* 0x0000001f0a047890 */ /* 0x000fe4000fffe0ff */
[----:B------:R-:W-:Y:S02]  /*0120*/  UIADD3 UR6, UPT, UPT, UR5, 0x1000, URZ ;  /* 0x0000100005067890 */ /* 0x000fe4000fffe0ff */
[----:B------:R-:W-:Y:S01]  /*0130*/  USHF.R.U32.HI UR4, URZ, 0x5, UR4 ;  /* 0x00000005ff047899 */ /* 0x000fe20008011604 */
[----:B------:R-:W2:Y:S01]  /*0140*/  LDCU UR13, c[0x0][0x3a0] ;  /* 0x00007400ff0d77ac */ /* 0x000ea20008000800 */
[----:B------:R-:W3:Y:S01]  /*0150*/  LDCU UR12, c[0x0][0x398] ;  /* 0x00007300ff0c77ac */ /* 0x000ee20008000800 */
[----:B-1----:R-:W-:Y:S01]  /*0160*/  IMAD R36, R37, UR11, R38 ;  /* 0x0000000b25247c24 */ /* 0x002fe2000f8e0226 */
[----:B------:R-:W-:-:S02]  /*0170*/  UIADD3 UR4, UPT, UPT, -UR4, URZ, URZ ;  /* 0x000000ff04047290 */ /* 0x000fc4000fffe1ff */
[----:B0-----:R-:W-:Y:S02]  /*0180*/  ULEA UR5, UR7, UR5, 0x18 ;  /* 0x0000000507057291 */ /* 0x001fe4000f8ec0ff */
[----:B------:R-:W-:Y:S01]  /*0190*/  LEA R36, R3, R36, 0x5 ;  /* 0x0000002403247211 */ /* 0x000fe200078e28ff */
[----:B------:R-:W-:-:S03]  /*01a0*/  ULEA UR6, UR7, UR6, 0x18 ;  /* 0x0000000607067291 */ /* 0x000fc6000f8ec0ff */
[----:B------:R-:W-:-:S03]  /*01b0*/  LEA R2, R37, UR5, 0x7 ;  /* 0x0000000525027c11 */ /* 0x000fc6000f8e38ff */
[C---:B------:R-:W-:Y:S02]  /*01c0*/  LEA R0, R38.reuse, UR6, 0x2 ;  /* 0x0000000626007c11 */ /* 0x040fe4000f8e10ff */
[----:B------:R-:W-:Y:S02]  /*01d0*/  LEA R3, R38, R2, 0x2 ;  /* 0x0000000226037211 */ /* 0x000fe400078e10ff */
[----:B--23--:R-:W-:-:S07]  /*01e0*/  LEA R32, R37, R0, 0x7 ;  /* 0x0000000025207211 */ /* 0x00cfce00078e38ff */
.L_x_6:
[----:B------:R-:W0:Y:S01]  /*01f0*/  LDC R33, c[0x0][0x39c] ;  /* 0x0000e700ff217b82 */ /* 0x000e220000000800 */
[----:B------:R-:W-:Y:S02]  /*0200*/  ISETP.GE.AND P0, PT, R37, UR13, PT ;  /* 0x0000000d25007c0c */ /* 0x000fe4000bf06270 */
[----:B------:R-:W-:Y:S02]  /*0210*/  CS2R R16, SRZ ;  /* 0x0000000000107805 */ /* 0x000fe4000001ff00 */
[----:B------:R-:W-:-:S04]  /*0220*/  ISETP.GE.AND P1, PT, R38, UR13, PT ;  /* 0x0000000d26007c0c */ /* 0x000fc8000bf26270 */
[----:B------:R-:W-:Y:S01]  /*0230*/  ISETP.GE.OR P1, PT, R39, UR12, P1 ;  /* 0x0000000c27007c0c */ /* 0x000fe20008f26670 */
[----:B------:R-:W1:Y:S01]  /*0240*/  LDC.64 R4, c[0x0][0x380] ;  /* 0x0000e000ff047b82 */ /* 0x000e620000000a00 */
[----:B0-----:R-:W-:Y:S01]  /*0250*/  ISETP.GE.OR P0, PT, R40, R33, P0 ;  /* 0x000000212800720c */ /* 0x001fe20000706670 */
[----:B-1----:R-:W-:-:S12]  /*0260*/  IMAD.WIDE R14, R34, 0x4, R4 ;  /* 0x00000004220e7825 */ /* 0x002fd800078e0204 */
[----:B------:R-:W0:Y:S01]  /*0270*/  @!P0 LDC.64 R12, c[0x0][0x388] ;  /* 0x0000e200ff0c8b82 */ /* 0x000e220000000a00 */
[----:B------:R-:W2:Y:S01]  /*0280*/  @!P1 LDG.E R16, desc[UR8][R14.64] ;  /* 0x000000080e109981 */ /* 0x000ea2000c1e1900 */
[----:B0-----:R-:W-:-:S05]  /*0290*/  @!P0 IMAD.WIDE R12, R36, 0x4, R12 ;  /* 0x00000004240c8825 */ /* 0x001fca00078e020c */
[----:B------:R-:W3:Y:S01]  /*02a0*/  @!P0 LDG.E R17, desc[UR8][R12.64] ;  /* 0x000000080c118981 */ /* 0x000ee2000c1e1900 */
[----:B------:R-:W-:-:S04]  /*02b0*/  UIADD3 UR4, UPT, UPT, UR4, 0x1, URZ ;  /* 0x0000000104047890 */ /* 0x000fc8000fffe0ff */
[----:B------:R-:W-:Y:S01]  /*02c0*/  UISETP.NE.AND UP0, UPT, UR4, URZ, UPT ;  /* 0x000000ff0400728c */ /* 0x000fe2000bf05270 */
[----:B------:R-:W-:Y:S02]  /*02d0*/  LEA R36, R33, R36, 0x5 ;  /* 0x0000002421247211 */ /* 0x000fe400078e28ff */
[----:B------:R-:W-:Y:S02]  /*02e0*/  IADD3 R37, PT, PT, R37, 0x20, RZ ;  /* 0x0000002025257810 */ /* 0x000fe40007ffe0ff */
[----:B------:R-:W-:Y:S02]  /*02f0*/  IADD3 R38, PT, PT, R38, 0x20, RZ ;  /* 0x0000002026267810 */ /* 0x000fe40007ffe0ff */
[----:B------:R-:W-:Y:S01]  /*0300*/  IADD3 R34, PT, PT, R34, 0x20, RZ ;  /* 0x0000002022227810 */ /* 0x000fe20007ffe0ff */
[----:B--2---:R-:W-:Y:S04]  /*0310*/  STS [R3], R16 ;  /* 0x0000001003007388 */ /* 0x004fe80000000800 */
[----:B---3--:R-:W-:Y:S01]  /*0320*/  STS [R32], R17 ;  /* 0x0000001120007388 */ /* 0x008fe20000000800 */
[----:B------:R-:W-:Y:S06]  /*0330*/  BAR.SYNC.DEFER_BLOCKING 0x0 ;  /* 0x0000000000007b1d */ /* 0x000fec0000010000 */
[----:B------:R-:W-:Y:S04]  /*0340*/  LDS R19, [R0] ;  /* 0x0000000000137984 */ /* 0x000fe80000000800 */
[----:B------:R-:W0:Y:S04]  /*0350*/  LDS.128 R4, [R2] ;  /* 0x0000000002047984 */ /* 0x000e280000000c00 */
[----:B------:R-:W1:Y:S04]  /*0360*/  LDS R18, [R0+0x80] ;  /* 0x0000800000127984 */ /* 0x000e680000000800 */
[----:B------:R-:W-:Y:S04]  /*0370*/  LDS R21, [R0+0x200] ;  /* 0x0002000000157984 */ /* 0x000fe80000000800 */
[----:B------:R-:W2:Y:S04]  /*0380*/  LDS.128 R8, [R2+0x10] ;  /* 0x0000100002087984 */ /* 0x000ea80000000c00 */
[----:B------:R-:W3:Y:S04]  /*0390*/  LDS R20, [R0+0x280] ;  /* 0x0002800000147984 */ /* 0x000ee80000000800 */
[----:B------:R-:W-:Y:S04]  /*03a0*/  LDS R22, [R0+0x400] ;  /* 0x0004000000167984 */ /* 0x000fe80000000800 */
[----:B------:R-:W4:Y:S04]  /*03b0*/  LDS.128 R12, [R2+0x20] ;  /* 0x00002000020c7984 */ /* 0x000f280000000c00 */
[----:B------:R-:W5:Y:S04]  /*03c0*/  LDS R23, [R0+0x480] ;  /* 0x0004800000177984 */ /* 0x000f680000000800 */
[----:B------:R-:W-:Y:S04]  /*03d0*/  LDS R24, [R0+0x500] ;  /* 0x0005000000187984 */ /* 0x000fe80000000800 */
[----:B------:R-:W-:Y:S01]  /*03e0*/  LDS.128 R28, [R2+0x60] ;  /* 0x00006000021c7984 */ /* 0x000fe20000000c00 */
[----:B0-----:R-:W-:-:S03]  /*03f0*/  FFMA R19, R4, R19, RZ ;  /* 0x0000001304137223 */ /* 0x001fc600000000ff */
[----:B------:R-:W-:Y:S01]  /*0400*/  LDS R4, [R0+0x680] ;  /* 0x0006800000047984 */ /* 0x000fe20000000800 */
[----:B-1----:R-:W-:-:S03]  /*0410*/  FFMA R18, R5, R18, RZ ;  /* 0x0000001205127223 */ /* 0x002fc600000000ff */
[----:B------:R-:W0:Y:S01]  /*0420*/  LDS R5, [R0+0x100] ;  /* 0x0001000000057984 */ /* 0x000e220000000800 */
[----:B--2---:R-:W-:-:S03]  /*0430*/  FFMA R21, R8, R21, R19 ;  /* 0x0000001508157223 */ /* 0x004fc60000000013 */
[----:B------:R-:W1:Y:S01]  /*0440*/  LDS R8, [R0+0x300] ;  /* 0x0003000000087984 */ /* 0x000e620000000800 */
[----:B---3--:R-:W-:-:S03]  /*0450*/  FFMA R20, R9, R20, R18 ;  /* 0x0000001409147223 */ /* 0x008fc60000000012 */
[----:B------:R-:W-:Y:S04]  /*0460*/  LDS R9, [R0+0x600] ;  /* 0x0006000000097984 */ /* 0x000fe80000000800 */
[----:B------:R-:W2:Y:S01]  /*0470*/  LDS.128 R16, [R2+0x30] ;  /* 0x0000300002107984 */ /* 0x000ea20000000c00 */
[----:B----4-:R-:W-:-:S03]  /*0480*/  FFMA R21, R12, R22, R21 ;  /* 0x000000160c157223 */ /* 0x010fc60000000015 */
[----:B------:R-:W-:Y:S01]  /*0490*/  LDS R12, [R0+0x880] ;  /* 0x00088000000c7984 */ /* 0x000fe20000000800 */
[----:B-----5:R-:W-:-:S03]  /*04a0*/  FFMA R20, R13, R23, R20 ;  /* 0x000000170d147223 */ /* 0x020fc60000000014 */
[----:B------:R-:W-:Y:S01]  /*04b0*/  LDS R13, [R0+0xa00] ;  /* 0x000a0000000d7984 */ /* 0x000fe20000000800 */
[----:B0-----:R-:W-:-:S03]  /*04c0*/  FFMA R5, R6, R5, RZ ;  /* 0x0000000506057223 */ /* 0x001fc600000000ff */
[----:B------:R-:W0:Y:S01]  /*04d0*/  LDS R6, [R0+0x700] ;  /* 0x0007000000067984 */ /* 0x000e220000000800 */
[----:B-1----:R-:W-:-:S03]  /*04e0*/  FFMA R5, R10, R8, R5 ;  /* 0x000000080a057223 */ /* 0x002fc60000000005 */
[----:B------:R-:W-:Y:S01]  /*04f0*/  LDS R10, [R0+0x800] ;  /* 0x00080000000a7984 */ /* 0x000fe20000000800 */
[----:B------:R-:W-:-:S03]  /*0500*/  FFMA R5, R14, R24, R5 ;  /* 0x000000180e057223 */ /* 0x000fc60000000005 */
[----:B------:R-:W-:Y:S01]  /*0510*/  LDS.128 R24, [R2+0x50] ;  /* 0x0000500002187984 */ /* 0x000fe20000000c00 */
[----:B--2---:R-:W-:Y:S01]  /*0520*/  FFMA R9, R16, R9, R21 ;  /* 0x0000000910097223 */ /* 0x004fe20000000015 */
[----:B------:R-:W-:Y:S02]  /*0530*/  FFMA R8, R17, R4, R20 ;  /* 0x0000000411087223 */ /* 0x000fe40000000014 */
[----:B------:R-:W-:Y:S04]  /*0540*/  LDS R16, [R0+0xc80] ;  /* 0x000c800000107984 */ /* 0x000fe80000000800 */
[----:B------:R-:W1:Y:S04]  /*0550*/  LDS.128 R20, [R2+0x40] ;  /* 0x0000400002147984 */ /* 0x000e680000000c00 */
[----:B------:R-:W2:Y:S04]  /*0560*/  LDS R4, [R0+0xa80] ;  /* 0x000a800000047984 */ /* 0x000ea80000000800 */
[----:B------:R-:W-:Y:S01]  /*0570*/  LDS R17, [R0+0xd00] ;  /* 0x000d000000117984 */ /* 0x000fe20000000800 */
[----:B0-----:R-:W-:-:S03]  /*0580*/  FFMA R5, R18, R6, R5 ;  /* 0x0000000612057223 */ /* 0x001fc60000000005 */
[----:B------:R-:W0:Y:S04]  /*0590*/  LDS R6, [R0+0x180] ;  /* 0x0001800000067984 */ /* 0x000e280000000800 */
[----:B------:R-:W-:Y:S01]  /*05a0*/  LDS R18, [R0+0xb80] ;  /* 0x000b800000127984 */ /* 0x000fe20000000800 */
[----:B-1----:R-:W-:Y:S01]  /*05b0*/  FFMA R9, R20, R10, R9 ;  /* 0x0000000a14097223 */ /* 0x002fe20000000009 */
[----:B------:R-:W-:Y:S02]  /*05c0*/  FFMA R8, R21, R12, R8 ;  /* 0x0000000c15087223 */ /* 0x000fe40000000008 */
[----:B------:R-:W1:Y:S01]  /*05d0*/  LDS R10, [R0+0x380] ;  /* 0x00038000000a7984 */ /* 0x000e620000000800 */
[----:B------:R-:W-:-:S03]  /*05e0*/  FFMA R9, R24, R13, R9 ;  /* 0x0000000d18097223 */ /* 0x000fc60000000009 */
[----:B------:R-:W3:Y:S01]  /*05f0*/  LDS R13, [R0+0xc00] ;  /* 0x000c0000000d7984 */ /* 0x000ee20000000800 */
[----:B--2---:R-:W-:-:S03]  /*0600*/  FFMA R14, R25, R4, R8 ;  /* 0x00000004190e7223 */ /* 0x004fc60000000008 */
[----:B------:R-:W2:Y:S04]  /*0610*/  LDS R4, [R0+0x580] ;  /* 0x0005800000047984 */ /* 0x000ea80000000800 */
[----:B------:R-:W4:Y:S04]  /*0620*/  LDS R12, [R0+0x900] ;  /* 0x00090000000c7984 */ /* 0x000f280000000800 */
[----:B------:R-:W5:Y:S01]  /*0630*/  LDS R8, [R0+0x780] ;  /* 0x0007800000087984 */ /* 0x000f620000000800 */
[----:B0-----:R-:W-:-:S03]  /*0640*/  FFMA R6, R7, R6, RZ ;  /* 0x0000000607067223 */ /* 0x001fc600000000ff */
[----:B------:R-:W0:Y:S01]  /*0650*/  LDS R21, [R0+0x980] ;  /* 0x0009800000157984 */ /* 0x000e220000000800 */
[----:B-1----:R-:W-:Y:S01]  /*0660*/  FFMA R6, R11, R10, R6 ;  /* 0x0000000a0b067223 */ /* 0x002fe20000000006 */
[----:B------:R-:W-:Y:S02]  /*0670*/  FFMA R10, R29, R16, R14 ;  /* 0x000000101d0a7223 */ /* 0x000fe4000000000e */
[----:B------:R-:W-:Y:S01]  /*0680*/  LDS R14, [R0+0xe00] ;  /* 0x000e0000000e7984 */ /* 0x000fe20000000800 */
[----:B---3--:R-:W-:-:S03]  /*0690*/  FFMA R9, R28, R13, R9 ;  /* 0x0000000d1c097223 */ /* 0x008fc60000000009 */
[----:B------:R-:W1:Y:S01]  /*06a0*/  LDS R13, [R0+0xb00] ;  /* 0x000b0000000d7984 */ /* 0x000e620000000800 */
[----:B--2---:R-:W-:-:S03]  /*06b0*/  FFMA R16, R15, R4, R6 ;  /* 0x000000040f107223 */ /* 0x004fc60000000006 */
[----:B------:R-:W-:Y:S01]  /*06c0*/  LDS R15, [R0+0xf00] ;  /* 0x000f0000000f7984 */ /* 0x000fe20000000800 */
[----:B----4-:R-:W-:-:S03]  /*06d0*/  FFMA R11, R22, R12, R5 ;  /* 0x0000000c160b7223 */ /* 0x010fc60000000005 */
[----:B------:R-:W2:Y:S01]  /*06e0*/  LDS.128 R4, [R2+0x70] ;  /* 0x0000700002047984 */ /* 0x000ea20000000c00 */
[----:B-----5:R-:W-:-:S03]  /*06f0*/  FFMA R20, R19, R8, R16 ;  /* 0x0000000813147223 */ /* 0x020fc60000000010 */
[----:B------:R-:W3:Y:S04]  /*0700*/  LDS R12, [R0+0xe80] ;  /* 0x000e8000000c7984 */ /* 0x000ee80000000800 */
[----:B------:R-:W4:Y:S04]  /*0710*/  LDS R16, [R0+0xd80] ;  /* 0x000d800000107984 */ /* 0x000f280000000800 */
[----:B------:R-:W5:Y:S01]  /*0720*/  LDS R8, [R0+0xf80] ;  /* 0x000f800000087984 */ /* 0x000f620000000800 */
[----:B0-----:R-:W-:-:S04]  /*0730*/  FFMA R20, R23, R21, R20 ;  /* 0x0000001517147223 */ /* 0x001fc80000000014 */
[----:B------:R-:W-:Y:S01]  /*0740*/  FFMA R18, R27, R18, R20 ;  /* 0x000000121b127223 */ /* 0x000fe20000000014 */
[----:B-1----:R-:W-:-:S04]  /*0750*/  FFMA R11, R26, R13, R11 ;  /* 0x0000000d1a0b7223 */ /* 0x002fc8000000000b */
[----:B------:R-:W-:Y:S01]  /*0760*/  FFMA R11, R30, R17, R11 ;  /* 0x000000111e0b7223 */ /* 0x000fe2000000000b */
[----:B--2---:R-:W-:Y:S01]  /*0770*/  FFMA R4, R4, R14, R9 ;  /* 0x0000000e04047223 */ /* 0x004fe20000000009 */
[----:B---3--:R-:W-:Y:S02]  /*0780*/  FFMA R5, R5, R12, R10 ;  /* 0x0000000c05057223 */ /* 0x008fe4000000000a */
[----:B------:R-:W-:Y:S02]  /*0790*/  FFMA R6, R6, R15, R11 ;  /* 0x0000000f06067223 */ /* 0x000fe4000000000b */
[----:B------:R-:W-:Y:S01]  /*07a0*/  FADD R5, R4, R5 ;  /* 0x0000000504057221 */ /* 0x000fe20000000000 */
[----:B----4-:R-:W-:-:S03]  /*07b0*/  FFMA R16, R31, R16, R18 ;  /* 0x000000101f107223 */ /* 0x010fc60000000012 */
[----:B------:R-:W-:Y:S01]  /*07c0*/  FADD R6, R6, R5 ;  /* 0x0000000506067221 */ /* 0x000fe20000000000 */
[----:B-----5:R-:W-:-:S04]  /*07d0*/  FFMA R7, R7, R8, R16 ;  /* 0x0000000807077223 */ /* 0x020fc80000000010 */
[----:B------:R-:W-:-:S04]  /*07e0*/  FADD R6, R7, R6 ;  /* 0x0000000607067221 */ /* 0x000fc80000000000 */
[----:B------:R-:W-:Y:S01]  /*07f0*/  FADD R35, R6, R35 ;  /* 0x0000002306237221 */ /* 0x000fe20000000000 */
[----:B------:R-:W-:Y:S06]  /*0800*/  BAR.SYNC.DEFER_BLOCKING 0x0 ;  /* 0x0000000000007b1d */ /* 0x000fec0000010000 */
[----:B------:R-:W-:Y:S05]  /*0810*/  BRA.U UP0, `(.L_x_6) ;  /* 0xfffffff900747547 */ /* 0x000fea000b83ffff */
.L_x_5:
[----:B------:R-:W0:Y:S02]  /*0820*/  LDCU.64 UR4, c[0x0][0x398] ;  /* 0x00007300ff0477ac */ /* 0x000e240008000a00 */
[----:B0-----:R-:W-:-:S04]  /*0830*/  ISETP.GE.AND P0, PT, R40, UR5, PT ;  /* 0x0000000528007c0c */ /* 0x001fc8000bf06270 */
[----:B------:R-:W-:-:S13]  /*0840*/  ISETP.GE.OR P0, PT, R39, UR4, P0 ;  /* 0x0000000427007c0c */ /* 0x000fda0008706670 */
[----:B------:R-:W-:Y:S05]  /*0850*/  @P0 EXIT ;  /* 0x000000000000094d */ /* 0x000fea0003800000 */
[----:B------:R-:W0:Y:S01]  /*0860*/  LDC.64 R2, c[0x0][0x390] ;  /* 0x0000e400ff027b82 */ /* 0x000e220000000a00 */
[----:B------:R-:W-:-:S04]  /*0870*/  IMAD R39, R39, UR5, R40 ;  /* 0x0000000527277c24 */ /* 0x000fc8000f8e0228 */
[----:B0-----:R-:W-:-:S05]  /*0880*/  IMAD.WIDE.U32 R2, R39, 0x4, R2 ;  /* 0x0000000427027825 */ /* 0x001fca00078e0002 */
[----:B------:R-:W-:Y:S01]  /*0890*/  STG.E desc[UR8][R2.64], R35 ;  /* 0x0000002302007986 */ /* 0x000fe2000c101908 */
[----:B------:R-:W-:Y:S05]  /*08a0*/  EXIT ;  /* 0x000000000000794d */ /* 0x000fea0003800000 */
.L_x_7:
        /* <DEDUP_REMOVED lines=13> */
.L_x_9:


//--------------------- .nv.shared.reserved.0     --------------------------
	.section	.nv.shared.reserved.0,"aw",@nobits
	.weak		__nv_reservedSMEM_offset_0_alias
	.size		__nv_reservedSMEM_offset_0_alias, 0, 64
	.other		__nv_reservedSMEM_offset_0_alias,@"STO_CUDA_RESERVED_SHARED STV_DEFAULT"
__nv_reservedSMEM_offset_0_alias:
	.zero		0
	.zero		64


//--------------------- .nv.shared._Z19matmul_kernel_tiledPfS_S_iii --------------------------
	.section	.nv.shared._Z19matmul_kernel_tiledPfS_S_iii,"aw",@nobits
	.sectionflags	@""
	.align	4
.nv.shared._Z19matmul_kernel_tiledPfS_S_iii:
	.zero		9216


//--------------------- .nv.constant0._Z13matmul_kernelPfS_S_iii --------------------------
	.section	.nv.constant0._Z13matmul_kernelPfS_S_iii,"a",@progbits
	.sectionflags	@""
	.align	4
.nv.constant0._Z13matmul_kernelPfS_S_iii:
	.zero		932


//--------------------- .nv.constant0._Z19matmul_kernel_tiledPfS_S_iii --------------------------
	.section	.nv.constant0._Z19matmul_kernel_tiledPfS_S_iii,"a",@progbits
	.sectionflags	@""
	.align	4
.nv.constant0._Z19matmul_kernel_tiledPfS_S_iii:
	.zero		932


//--------------------- SYMBOLS --------------------------

	.type		.nv.reservedSmem.offset0,@object
	.size		.nv.reservedSmem.offset0,0x4
	.type		.nv.reservedSmem.cap,@object
	.size		.nv.reservedSmem.cap,0x4
